//
// Generated by NVIDIA NVVM Compiler
//
// Compiler Build ID: CL-36424714
// Cuda compilation tools, release 13.0, V13.0.88
// Based on NVVM 20.0.0
//

.version 9.0
.target sm_100
.address_size 64

	// .globl	_Z4kernPi

.visible .entry _Z4kernPi(
	.param .u64 .ptr .align 1 _Z4kernPi_param_0
)
{
	.reg .pred 	%p<2>;
	.reg .b32 	%r<4>;
	.reg .b64 	%rd<5>;

	ld.param.u64 	%rd1, [_Z4kernPi_param_0];
	mov.u32 	%r1, %tid.x;
	setp.gt.u32 	%p1, %r1, 10;
	@%p1 bra 	$L__BB0_2;
	cvta.to.global.u64 	%rd2, %rd1;
	mul.wide.u32 	%rd3, %r1, 4;
	add.s64 	%rd4, %rd2, %rd3;
	ld.global.u32 	%r2, [%rd4];
	add.s32 	%r3, %r2, 1;
	st.global.u32 	[%rd4], %r3;
$L__BB0_2:
	ret;

}


// ===== COMPILED SASS (sm_100) =====

	.target	sm_100

	.elftype	@"ET_EXEC"


//--------------------- .note.nv.tkinfo           --------------------------
	.section	.note.nv.tkinfo,"",@"SHT_NOTE"
	.sectionflags	@"SHF_NOTE_NV_TKINFO"
	.tkinfo
        /*0018*/ 	.word	0x00000002
        /*0030*/ 	.string	""
        /*0030*/ 	.string	"ptxas"
        /*0030*/ 	.string	"Cuda compilation tools, release 13.0, V13.0.88"
        /*0030*/ 	.string	"Build cuda_13.0.r13.0/compiler.36424714_0"
        /*0030*/ 	.string	"-arch sm_100 -m 64 "



//--------------------- .note.nv.cuinfo           --------------------------
	.section	.note.nv.cuinfo,"",@"SHT_NOTE"
	.sectionflags	@"SHF_NOTE_NV_CUINFO"
        /*0018*/ 	.short	0x0002
        /*001a*/ 	.short	0x0064
        /*001c*/ 	.short	0x0082
	.zero		2


//--------------------- .nv.info                  --------------------------
	.section	.nv.info,"",@"SHT_CUDA_INFO"
	.align	4


	//----- nvinfo : EIATTR_REGCOUNT
	.align		4
        /*0000*/ 	.byte	0x04, 0x2f
        /*0002*/ 	.short	(.L_1 - .L_0)
	.align		4
.L_0:
        /*0004*/ 	.word	index@(_Z4kernPi)
        /*0008*/ 	.word	0x00000008


	//----- nvinfo : EIATTR_FRAME_SIZE
	.align		4
.L_1:
        /*000c*/ 	.byte	0x04, 0x11
        /*000e*/ 	.short	(.L_3 - .L_2)
	.align		4
.L_2:
        /*0010*/ 	.word	index@(_Z4kernPi)
        /*0014*/ 	.word	0x00000000


	//----- nvinfo : EIATTR_MIN_STACK_SIZE
	.align		4
.L_3:
        /*0018*/ 	.byte	0x04, 0x12
        /*001a*/ 	.short	(.L_5 - .L_4)
	.align		4
.L_4:
        /*001c*/ 	.word	index@(_Z4kernPi)
        /*0020*/ 	.word	0x00000000
.L_5:


//--------------------- .nv.compat                --------------------------
	.section	.nv.compat,"",@"SHT_CUDA_COMPAT_INFO"
	.align	4
        /*0000*/ 	.byte	0x02, 0x09, 0x00, 0x00, 0x02, 0x02, 0x01, 0x00, 0x02, 0x05, 0x05, 0x00, 0x03, 0x07, 0x01, 0x01
        /*0010*/ 	.byte	0x02, 0x03, 0x00, 0x00, 0x02, 0x06, 0x01, 0x00, 0x04, 0x0b, 0x08, 0x00, 0x09, 0x00, 0x00, 0x00
        /*0020*/ 	.byte	0x00, 0x00, 0x00, 0x00


//--------------------- .nv.info._Z4kernPi        --------------------------
	.section	.nv.info._Z4kernPi,"",@"SHT_CUDA_INFO"
	.sectionflags	@""
	.align	4


	//----- nvinfo : EIATTR_CUDA_API_VERSION
	.align		4
        /*0000*/ 	.byte	0x04, 0x37
        /*0002*/ 	.short	(.L_7 - .L_6)
.L_6:
        /*0004*/ 	.word	0x00000082


	//----- nvinfo : EIATTR_KPARAM_INFO
	.align		4
.L_7:
        /*0008*/ 	.byte	0x04, 0x17
        /*000a*/ 	.short	(.L_9 - .L_8)
.L_8:
        /*000c*/ 	.word	0x00000000
        /*0010*/ 	.short	0x0000
        /*0012*/ 	.short	0x0000
        /*0014*/ 	.byte	0x00, 0xf5, 0x21, 0x00


	//----- nvinfo : EIATTR_SPARSE_MMA_MASK
	.align		4
.L_9:
        /*0018*/ 	.byte	0x03, 0x50
        /*001a*/ 	.short	0x0000


	//----- nvinfo : EIATTR_MAXREG_COUNT
	.align		4
        /*001c*/ 	.byte	0x03, 0x1b
        /*001e*/ 	.short	0x00ff


	//----- nvinfo : EIATTR_MERCURY_ISA_VERSION
	.align		4
        /*0020*/ 	.byte	0x03, 0x5f
        /*0022*/ 	.short	0x0101


	//----- nvinfo : EIATTR_VRC_CTA_INIT_COUNT
	.align		4
        /*0024*/ 	.byte	0x02, 0x4a
	.zero		1
	.zero		1


	//----- nvinfo : EIATTR_EXIT_INSTR_OFFSETS
	.align		4
        /*0028*/ 	.byte	0x04, 0x1c
        /*002a*/ 	.short	(.L_11 - .L_10)


	//   ....[0]....
.L_10:
        /*002c*/ 	.word	0x00000030


	//   ....[1]....
        /*0030*/ 	.word	0x000000a0


	//----- nvinfo : EIATTR_CBANK_PARAM_SIZE
	.align		4
.L_11:
        /*0034*/ 	.byte	0x03, 0x19
        /*0036*/ 	.short	0x0008


	//----- nvinfo : EIATTR_PARAM_CBANK
	.align		4
        /*0038*/ 	.byte	0x04, 0x0a
        /*003a*/ 	.short	(.L_13 - .L_12)
	.align		4
.L_12:
        /*003c*/ 	.word	index@(.nv.constant0._Z4kernPi)
        /*0040*/ 	.short	0x0380
        /*0042*/ 	.short	0x0008


	//----- nvinfo : EIATTR_SW_WAR
	.align		4
.L_13:
        /*0044*/ 	.byte	0x04, 0x36
        /*0046*/ 	.short	(.L_15 - .L_14)
.L_14:
        /*0048*/ 	.word	0x00000008
.L_15:


//--------------------- .nv.callgraph             --------------------------
	.section	.nv.callgraph,"",@"SHT_CUDA_CALLGRAPH"
	.align	4
	.sectionentsize	8
	.align		4
        /*0000*/ 	.word	0x00000000
	.align		4
        /*0004*/ 	.word	0xffffffff
	.align		4
        /*0008*/ 	.word	0x00000000
	.align		4
        /*000c*/ 	.word	0xfffffffe
	.align		4
        /*0010*/ 	.word	0x00000000
	.align		4
        /*0014*/ 	.word	0xfffffffd
	.align		4
        /*0018*/ 	.word	0x00000000
	.align		4
        /*001c*/ 	.word	0xfffffffc


//--------------------- .text._Z4kernPi           --------------------------
	.section	.text._Z4kernPi,"ax",@progbits
	.align	128
        .global         _Z4kernPi
        .type           _Z4kernPi,@function
        .size           _Z4kernPi,(.L_x_1 - _Z4kernPi)
        .other          _Z4kernPi,@"STO_CUDA_ENTRY STV_DEFAULT"
_Z4kernPi:
.text._Z4kernPi:
[----:B------:R-:W-:Y:S01]  /*0000*/  LDC R1, c[0x0][0x37c] ;  /* 0x0000df00ff017b82 */ /* 0x000fe20000000800 */
[----:B------:R-:W0:Y:S02]  /*0010*/  S2R R5, SR_TID.X ;  /* 0x0000000000057919 */ /* 0x000e240000002100 */
[----:B0-----:R-:W-:-:S13]  /*0020*/  ISETP.GT.U32.AND P0, PT, R5, 0xa, PT ;  /* 0x0000000a0500780c */ /* 0x001fda0003f04070 */
[----:B------:R-:W-:Y:S05]  /*0030*/  @P0 EXIT ;  /* 0x000000000000094d */ /* 0x000fea0003800000 */
[----:B------:R-:W0:Y:S01]  /*0040*/  LDC.64 R2, c[0x0][0x380] ;  /* 0x0000e000ff027b82 */ /* 0x000e220000000a00 */
[----:B------:R-:W1:Y:S01]  /*0050*/  LDCU.64 UR4, c[0x0][0x358] ;  /* 0x00006b00ff0477ac */ /* 0x000e620008000a00 */
[----:B0-----:R-:W-:-:S05]  /*0060*/  IMAD.WIDE.U32 R2, R5, 0x4, R2 ;  /* 0x0000000405027825 */ /* 0x001fca00078e0002 */
[----:B-1----:R-:W2:Y:S02]  /*0070*/  LDG.E R0, desc[UR4][R2.64] ;  /* 0x0000000402007981 */ /* 0x002ea4000c1e1900 */
[----:B--2---:R-:W-:-:S05]  /*0080*/  IADD3 R5, PT, PT, R0, 0x1, RZ ;  /* 0x0000000100057810 */ /* 0x004fca0007ffe0ff */
[----:B------:R-:W-:Y:S01]  /*0090*/  STG.E desc[UR4][R2.64], R5 ;  /* 0x0000000502007986 */ /* 0x000fe2000c101904 */
[----:B------:R-:W-:Y:S05]  /*00a0*/  EXIT ;  /* 0x000000000000794d */ /* 0x000fea0003800000 */
.L_x_0:
[----:B------:R-:W-:-:S00]  /*00b0*/  BRA `(.L_x_0) ;  /* 0xfffffffc00fc7947 */ /* 0x000fc0000383ffff */
[----:B------:R-:W-:-:S00]  /*00c0*/  NOP ;  /* 0x0000000000007918 */ /* 0x000fc00000000000 */
        /* <DEDUP_REMOVED lines=11> */
.L_x_1:


//--------------------- .nv.shared.reserved.0     --------------------------
	.section	.nv.shared.reserved.0,"aw",@nobits
	.weak		__nv_reservedSMEM_offset_0_alias
	.size		__nv_reservedSMEM_offset_0_alias, 0, 64
	.other		__nv_reservedSMEM_offset_0_alias,@"STO_CUDA_RESERVED_SHARED STV_DEFAULT"
__nv_reservedSMEM_offset_0_alias:
	.zero		0
	.zero		64


//--------------------- .nv.constant0._Z4kernPi   --------------------------
	.section	.nv.constant0._Z4kernPi,"a",@progbits
	.sectionflags	@""
	.align	4
.nv.constant0._Z4kernPi:
	.zero		904


//--------------------- SYMBOLS --------------------------

	.type		.nv.reservedSmem.offset0,@object
	.size		.nv.reservedSmem.offset0,0x4
